	.headerflags	@"EF_CUDA_TEXMODE_UNIFIED EF_CUDA_64BIT_ADDRESS EF_CUDA_SM86 EF_CUDA_VIRTUAL_SM(EF_CUDA_SM86)"
	.elftype	@"ET_EXEC"


//--------------------- .nv.info                  --------------------------
	.section	.nv.info,"",@"SHT_CUDA_INFO"
	.align	4


	//----- nvinfo : EIATTR_REGCOUNT
	.align		4
        /*0000*/ 	.byte	0x04, 0x2f
        /*0002*/ 	.short	(.L_1 - .L_0)
	.align		4
.L_0:
        /*0004*/ 	.word	index@(triton_red_fused__to_copy_mean_pow_7)
        /*0008*/ 	.word	0x00000028


	//----- nvinfo : EIATTR_MIN_STACK_SIZE
	.align		4
.L_1:
        /*000c*/ 	.byte	0x04, 0x12
        /*000e*/ 	.short	(.L_3 - .L_2)
	.align		4
.L_2:
        /*0010*/ 	.word	index@(triton_red_fused__to_copy_mean_pow_7)
        /*0014*/ 	.word	0x00000000


	//----- nvinfo : EIATTR_FRAME_SIZE
	.align		4
.L_3:
        /*0018*/ 	.byte	0x04, 0x11
        /*001a*/ 	.short	(.L_5 - .L_4)
	.align		4
.L_4:
        /*001c*/ 	.word	index@(triton_red_fused__to_copy_mean_pow_7)
        /*0020*/ 	.word	0x00000000


	//----- nvinfo : EIATTR_MIN_STACK_SIZE
	.align		4
.L_5:
        /*0024*/ 	.byte	0x04, 0x12
        /*0026*/ 	.short	(.L_7 - .L_6)
	.align		4
.L_6:
        /*0028*/ 	.word	index@(triton_red_fused__to_copy_mean_pow_7)
        /*002c*/ 	.word	0x00000000
.L_7:


//--------------------- .nv.info.triton_red_fused__to_copy_mean_pow_7 --------------------------
	.section	.nv.info.triton_red_fused__to_copy_mean_pow_7,"",@"SHT_CUDA_INFO"
	.sectionflags	@""
	.align	4


	//----- nvinfo : EIATTR_CUDA_API_VERSION
	.align		4
        /*0000*/ 	.byte	0x04, 0x37
        /*0002*/ 	.short	(.L_9 - .L_8)
.L_8:
        /*0004*/ 	.word	0x0000007c


	//----- nvinfo : EIATTR_SW2861232_WAR
	.align		4
.L_9:
        /*0008*/ 	.byte	0x01, 0x35
	.zero		2


	//----- nvinfo : EIATTR_PARAM_CBANK
	.align		4
        /*000c*/ 	.byte	0x04, 0x0a
        /*000e*/ 	.short	(.L_11 - .L_10)
	.align		4
.L_10:
        /*0010*/ 	.word	index@(.nv.constant0.triton_red_fused__to_copy_mean_pow_7)
        /*0014*/ 	.short	0x0160
        /*0016*/ 	.short	0x0020


	//----- nvinfo : EIATTR_CBANK_PARAM_SIZE
	.align		4
.L_11:
        /*0018*/ 	.byte	0x03, 0x19
        /*001a*/ 	.short	0x0020


	//----- nvinfo : EIATTR_KPARAM_INFO
	.align		4
        /*001c*/ 	.byte	0x04, 0x17
        /*001e*/ 	.short	(.L_13 - .L_12)
.L_12:
        /*0020*/ 	.word	0x00000000
        /*0024*/ 	.short	0x0004
        /*0026*/ 	.short	0x0018
        /*0028*/ 	.byte	0x00, 0xf4, 0x21, 0x00


	//----- nvinfo : EIATTR_KPARAM_INFO
	.align		4
.L_13:
        /*002c*/ 	.byte	0x04, 0x17
        /*002e*/ 	.short	(.L_15 - .L_14)
.L_14:
        /*0030*/ 	.word	0x00000000
        /*0034*/ 	.short	0x0003
        /*0036*/ 	.short	0x0014
        /*0038*/ 	.byte	0x00, 0xf0, 0x11, 0x00


	//----- nvinfo : EIATTR_KPARAM_INFO
	.align		4
.L_15:
        /*003c*/ 	.byte	0x04, 0x17
        /*003e*/ 	.short	(.L_17 - .L_16)
.L_16:
        /*0040*/ 	.word	0x00000000
        /*0044*/ 	.short	0x0002
        /*0046*/ 	.short	0x0010
        /*0048*/ 	.byte	0x00, 0xf0, 0x11, 0x00


	//----- nvinfo : EIATTR_KPARAM_INFO
	.align		4
.L_17:
        /*004c*/ 	.byte	0x04, 0x17
        /*004e*/ 	.short	(.L_19 - .L_18)
.L_18:
        /*0050*/ 	.word	0x00000000
        /*0054*/ 	.short	0x0001
        /*0056*/ 	.short	0x0008
        /*0058*/ 	.byte	0x00, 0xf4, 0x21, 0x00


	//----- nvinfo : EIATTR_KPARAM_INFO
	.align		4
.L_19:
        /*005c*/ 	.byte	0x04, 0x17
        /*005e*/ 	.short	(.L_21 - .L_20)
.L_20:
        /*0060*/ 	.word	0x00000000
        /*0064*/ 	.short	0x0000
        /*0066*/ 	.short	0x0000
        /*0068*/ 	.byte	0x00, 0xf4, 0x21, 0x00


	//----- nvinfo : EIATTR_MAXREG_COUNT
	.align		4
.L_21:
        /*006c*/ 	.byte	0x03, 0x1b
        /*006e*/ 	.short	0x00ff


	//----- nvinfo : EIATTR_COOP_GROUP_MASK_REGIDS
	.align		4
        /*0070*/ 	.byte	0x04, 0x29
        /*0072*/ 	.short	(.L_23 - .L_22)


	//   ....[0]....
.L_22:
        /*0074*/ 	.word	0xffffffff


	//   ....[1]....
        /*0078*/ 	.word	0xffffffff


	//----- nvinfo : EIATTR_COOP_GROUP_INSTR_OFFSETS
	.align		4
.L_23:
        /*007c*/ 	.byte	0x04, 0x28
        /*007e*/ 	.short	(.L_25 - .L_24)


	//   ....[0]....
.L_24:
        /*0080*/ 	.word	0x000007e0


	//   ....[1]....
        /*0084*/ 	.word	0x00000830


	//----- nvinfo : EIATTR_EXIT_INSTR_OFFSETS
	.align		4
.L_25:
        /*0088*/ 	.byte	0x04, 0x1c
        /*008a*/ 	.short	(.L_27 - .L_26)


	//   ....[0]....
.L_26:
        /*008c*/ 	.word	0x00000870


	//   ....[1]....
        /*0090*/ 	.word	0x000008d0


	//----- nvinfo : EIATTR_REQNTID
	.align		4
.L_27:
        /*0094*/ 	.byte	0x04, 0x10
        /*0096*/ 	.short	(.L_29 - .L_28)
.L_28:
        /*0098*/ 	.word	0x00000100
        /*009c*/ 	.word	0x00000001
        /*00a0*/ 	.word	0x00000001


	//----- nvinfo : EIATTR_CRS_STACK_SIZE
	.align		4
.L_29:
        /*00a4*/ 	.byte	0x04, 0x1e
        /*00a6*/ 	.short	(.L_31 - .L_30)
.L_30:
        /*00a8*/ 	.word	0x00000000
.L_31:


//--------------------- .nv.callgraph             --------------------------
	.section	.nv.callgraph,"",@"SHT_CUDA_CALLGRAPH"
	.align	4
	.sectionentsize	8
	.align		4
        /*0000*/ 	.word	0x00000000
	.align		4
        /*0004*/ 	.word	0xffffffff
	.align		4
        /*0008*/ 	.word	0x00000000
	.align		4
        /*000c*/ 	.word	0xfffffffe
	.align		4
        /*0010*/ 	.word	0x00000000
	.align		4
        /*0014*/ 	.word	0xfffffffd
	.align		4
        /*0018*/ 	.word	0x00000000
	.align		4
        /*001c*/ 	.word	0xfffffffc


//--------------------- .nv.rel.action            --------------------------
	.section	.nv.rel.action,"",@"SHT_CUDA_RELOCINFO"
	.align	8
	.sectionentsize	8
        /*0000*/ 	.byte	0x73, 0x00, 0x00, 0x00, 0x00, 0x00, 0x00, 0x00, 0x00, 0x00, 0x00, 0x11, 0x25, 0x00, 0x05, 0x36


//--------------------- .nv.constant0.triton_red_fused__to_copy_mean_pow_7 --------------------------
	.section	.nv.constant0.triton_red_fused__to_copy_mean_pow_7,"a",@progbits
	.sectionflags	@""
	.align	4
.nv.constant0.triton_red_fused__to_copy_mean_pow_7:
	.zero		384


//--------------------- .text.triton_red_fused__to_copy_mean_pow_7 --------------------------
	.section	.text.triton_red_fused__to_copy_mean_pow_7,"ax",@progbits
	.sectionflags	@"SHF_BARRIERS=1"
	.sectioninfo	@"SHI_REGISTERS=40"
	.align	128
        .global         triton_red_fused__to_copy_mean_pow_7
        .type           triton_red_fused__to_copy_mean_pow_7,@function
        .size           triton_red_fused__to_copy_mean_pow_7,(.L_x_3 - triton_red_fused__to_copy_mean_pow_7)
        .other          triton_red_fused__to_copy_mean_pow_7,@"STO_CUDA_ENTRY STV_DEFAULT"
triton_red_fused__to_copy_mean_pow_7:
.text.triton_red_fused__to_copy_mean_pow_7:
[----:B------:R-:W-:Y:S02]  /*0000*/  MOV R1, c[0x0][0x28] ;  /* 0x00000a0000017a02 */ /* 0x000fe40000000f00 */
[----:B------:R-:W0:Y:S01]  /*0010*/  S2R R0, SR_TID.X ;  /* 0x0000000000007919 */ /* 0x000e220000002100 */
[----:B------:R-:W-:Y:S01]  /*0020*/  ULDC.64 UR4, c[0x0][0x118] ;  /* 0x0000460000047ab9 */ /* 0x000fe20000000a00 */
[----:B------:R-:W-:Y:S02]  /*0030*/  BSSY B0, `(.L_x_0) ;  /* 0x000007a000007945 */ /* 0x000fe40003800000 */
[----:B------:R-:W1:Y:S01]  /*0040*/  S2R R3, SR_CTAID.X ;  /* 0x0000000000037919 */ /* 0x000e620000002500 */
[----:B0-----:R-:W-:Y:S02]  /*0050*/  SHF.R.U32.HI R2, RZ, 0x2, R0 ;  /* 0x00000002ff027819 */ /* 0x001fe40000011600 */
[----:B-1----:R-:W-:Y:S02]  /*0060*/  SHF.L.U32 R3, R3, 0x6, RZ ;  /* 0x0000000603037819 */ /* 0x002fe400000006ff */
[----:B------:R-:W-:-:S04]  /*0070*/  SGXT.U32 R2, R2, 0x6 ;  /* 0x000000060202781a */ /* 0x000fc80000000000 */
[----:B------:R-:W-:-:S04]  /*0080*/  LOP3.LUT R5, R2, R3, RZ, 0xfc, !PT ;  /* 0x0000000302057212 */ /* 0x000fc800078efcff */
[C---:B------:R-:W-:Y:S01]  /*0090*/  ISETP.GE.AND P0, PT, R5.reuse, 0x1800, PT ;  /* 0x000018000500780c */ /* 0x040fe20003f06270 */
[----:B------:R-:W-:-:S05]  /*00a0*/  IMAD.HI R4, R5, 0x2aaaaaab, RZ ;  /* 0x2aaaaaab05047827 */ /* 0x000fca00078e02ff */
[----:B------:R-:W-:-:S04]  /*00b0*/  SHF.R.S32.HI R7, RZ, 0x1, R4 ;  /* 0x00000001ff077819 */ /* 0x000fc80000011404 */
[----:B------:R-:W-:Y:S02]  /*00c0*/  LEA.HI R6, R4, R7, RZ, 0x1 ;  /* 0x0000000704067211 */ /* 0x000fe400078f08ff */
[----:B------:R-:W-:Y:S02]  /*00d0*/  LOP3.LUT R4, R0, 0x3, RZ, 0xc0, !PT ;  /* 0x0000000300047812 */ /* 0x000fe400078ec0ff */
[----:B------:R-:W-:Y:S01]  /*00e0*/  @P0 MOV R28, RZ ;  /* 0x000000ff001c0202 */ /* 0x000fe20000000f00 */
[----:B------:R-:W-:-:S04]  /*00f0*/  IMAD R5, R6, -0xc, R5 ;  /* 0xfffffff406057824 */ /* 0x000fc800078e0205 */
[----:B------:R-:W-:-:S04]  /*0100*/  IMAD R5, R5, 0x60, R4 ;  /* 0x0000006005057824 */ /* 0x000fc800078e0204 */
[----:B------:R-:W-:Y:S01]  /*0110*/  IMAD R29, R6, 0xd80, R5 ;  /* 0x00000d80061d7824 */ /* 0x000fe200078e0205 */
[----:B------:R-:W-:Y:S05]  /*0120*/  @P0 BRA `(.L_x_1) ;  /* 0x000006a000000947 */ /* 0x000fea0003800000 */
[----:B------:R-:W-:-:S05]  /*0130*/  MOV R28, 0x2 ;  /* 0x00000002001c7802 */ /* 0x000fca0000000f00 */
[----:B------:R-:W-:-:S05]  /*0140*/  IMAD.WIDE R16, R29, R28, c[0x0][0x160] ;  /* 0x000058001d107625 */ /* 0x000fca00078e021c */
[----:B------:R0:W2:Y:S04]  /*0150*/  LDG.E.EF.U16 R4, [R16.64+0x8] ;  /* 0x0000080410047981 */ /* 0x0000a8000c0e1500 */
[----:B------:R0:W3:Y:S04]  /*0160*/  LDG.E.EF.U16 R5, [R16.64] ;  /* 0x0000000410057981 */ /* 0x0000e8000c0e1500 */
[----:B------:R0:W4:Y:S04]  /*0170*/  LDG.E.EF.U16 R6, [R16.64+0x10] ;  /* 0x0000100410067981 */ /* 0x000128000c0e1500 */
[----:B------:R0:W5:Y:S04]  /*0180*/  LDG.E.EF.U16 R7, [R16.64+0x18] ;  /* 0x0000180410077981 */ /* 0x000168000c0e1500 */
[----:B------:R0:W5:Y:S01]  /*0190*/  LDG.E.EF.U16 R8, [R16.64+0x20] ;  /* 0x0000200410087981 */ /* 0x000162000c0e1500 */
[----:B------:R-:W-:-:S03]  /*01a0*/  IADD3 R19, R29, 0x20, RZ ;  /* 0x000000201d137810 */ /* 0x000fc60007ffe0ff */
[----:B------:R0:W5:Y:S01]  /*01b0*/  LDG.E.EF.U16 R9, [R16.64+0x28] ;  /* 0x0000280410097981 */ /* 0x000162000c0e1500 */
[----:B------:R-:W-:-:S03]  /*01c0*/  IADD3 R21, R29, 0x24, RZ ;  /* 0x000000241d157810 */ /* 0x000fc60007ffe0ff */
[----:B------:R0:W5:Y:S01]  /*01d0*/  LDG.E.EF.U16 R10, [R16.64+0x30] ;  /* 0x00003004100a7981 */ /* 0x000162000c0e1500 */
[-C--:B------:R-:W-:Y:S01]  /*01e0*/  IMAD.WIDE R18, R19, R28.reuse, c[0x0][0x160] ;  /* 0x0000580013127625 */ /* 0x080fe200078e021c */
[----:B------:R-:W-:Y:S02]  /*01f0*/  IADD3 R25, R29, 0x28, RZ ;  /* 0x000000281d197810 */ /* 0x000fe40007ffe0ff */
[----:B------:R0:W5:Y:S01]  /*0200*/  LDG.E.EF.U16 R11, [R16.64+0x38] ;  /* 0x00003804100b7981 */ /* 0x000162000c0e1500 */
[-C--:B------:R-:W-:Y:S01]  /*0210*/  IMAD.WIDE R20, R21, R28.reuse, c[0x0][0x160] ;  /* 0x0000580015147625 */ /* 0x080fe200078e021c */
[----:B------:R-:W-:Y:S02]  /*0220*/  IADD3 R27, R29, 0x2c, RZ ;  /* 0x0000002c1d1b7810 */ /* 0x000fe40007ffe0ff */
[----:B------:R1:W5:Y:S01]  /*0230*/  LDG.E.EF.U16 R12, [R18.64] ;  /* 0x00000004120c7981 */ /* 0x000362000c0e1500 */
[----:B------:R-:W-:Y:S01]  /*0240*/  IMAD.WIDE R24, R25, R28, c[0x0][0x160] ;  /* 0x0000580019187625 */ /* 0x000fe200078e021c */
[----:B------:R-:W-:-:S02]  /*0250*/  IADD3 R23, R29, 0x30, RZ ;  /* 0x000000301d177810 */ /* 0x000fc40007ffe0ff */
[----:B------:R1:W5:Y:S01]  /*0260*/  LDG.E.EF.U16 R13, [R20.64] ;  /* 0x00000004140d7981 */ /* 0x000362000c0e1500 */
[----:B------:R-:W-:-:S03]  /*0270*/  IMAD.WIDE R26, R27, R28, c[0x0][0x160] ;  /* 0x000058001b1a7625 */ /* 0x000fc600078e021c */
[----:B------:R1:W5:Y:S01]  /*0280*/  LDG.E.EF.U16 R14, [R24.64] ;  /* 0x00000004180e7981 */ /* 0x000362000c0e1500 */
[----:B------:R-:W-:Y:S01]  /*0290*/  IADD3 R31, R29, 0x34, RZ ;  /* 0x000000341d1f7810 */ /* 0x000fe20007ffe0ff */
[-C--:B------:R-:W-:Y:S02]  /*02a0*/  IMAD.WIDE R22, R23, R28.reuse, c[0x0][0x160] ;  /* 0x0000580017167625 */ /* 0x080fe400078e021c */
[----:B------:R1:W5:Y:S01]  /*02b0*/  LDG.E.EF.U16 R15, [R26.64] ;  /* 0x000000041a0f7981 */ /* 0x000362000c0e1500 */
[----:B0-----:R-:W-:Y:S01]  /*02c0*/  IADD3 R17, R29, 0x38, RZ ;  /* 0x000000381d117810 */ /* 0x001fe20007ffe0ff */
[-C--:B-1----:R-:W-:Y:S02]  /*02d0*/  IMAD.WIDE R18, R31, R28.reuse, c[0x0][0x160] ;  /* 0x000058001f127625 */ /* 0x082fe400078e021c */
[----:B------:R0:W5:Y:S01]  /*02e0*/  LDG.E.EF.U16 R16, [R22.64] ;  /* 0x0000000416107981 */ /* 0x000162000c0e1500 */
[----:B------:R-:W-:Y:S01]  /*02f0*/  IADD3 R31, R29, 0x3c, RZ ;  /* 0x0000003c1d1f7810 */ /* 0x000fe20007ffe0ff */
[-C--:B------:R-:W-:Y:S01]  /*0300*/  IMAD.WIDE R20, R17, R28.reuse, c[0x0][0x160] ;  /* 0x0000580011147625 */ /* 0x080fe200078e021c */
[----:B------:R-:W-:Y:S01]  /*0310*/  IADD3 R33, R29, 0x40, RZ ;  /* 0x000000401d217810 */ /* 0x000fe20007ffe0ff */
[----:B------:R1:W5:Y:S02]  /*0320*/  LDG.E.EF.U16 R17, [R18.64] ;  /* 0x0000000412117981 */ /* 0x000364000c0e1500 */
[----:B------:R-:W-:-:S02]  /*0330*/  IMAD.WIDE R24, R31, R28, c[0x0][0x160] ;  /* 0x000058001f187625 */ /* 0x000fc400078e021c */
[----:B------:R1:W5:Y:S01]  /*0340*/  LDG.E.EF.U16 R30, [R20.64] ;  /* 0x00000004141e7981 */ /* 0x000362000c0e1500 */
[----:B------:R-:W-:Y:S01]  /*0350*/  IADD3 R35, R29, 0x44, RZ ;  /* 0x000000441d237810 */ /* 0x000fe20007ffe0ff */
[-C--:B------:R-:W-:Y:S01]  /*0360*/  IMAD.WIDE R26, R33, R28.reuse, c[0x0][0x160] ;  /* 0x00005800211a7625 */ /* 0x080fe200078e021c */
[----:B------:R-:W-:Y:S01]  /*0370*/  IADD3 R33, R29, 0x48, RZ ;  /* 0x000000481d217810 */ /* 0x000fe20007ffe0ff */
[----:B------:R1:W5:Y:S02]  /*0380*/  LDG.E.EF.U16 R31, [R24.64] ;  /* 0x00000004181f7981 */ /* 0x000364000c0e1500 */
[-C--:B0-----:R-:W-:Y:S02]  /*0390*/  IMAD.WIDE R22, R35, R28.reuse, c[0x0][0x160] ;  /* 0x0000580023167625 */ /* 0x081fe400078e021c */
[----:B------:R0:W5:Y:S01]  /*03a0*/  LDG.E.EF.U16 R32, [R26.64] ;  /* 0x000000041a207981 */ /* 0x000162000c0e1500 */
[----:B------:R-:W-:Y:S01]  /*03b0*/  IADD3 R35, R29, 0x4c, RZ ;  /* 0x0000004c1d237810 */ /* 0x000fe20007ffe0ff */
[-C--:B-1----:R-:W-:Y:S01]  /*03c0*/  IMAD.WIDE R18, R33, R28.reuse, c[0x0][0x160] ;  /* 0x0000580021127625 */ /* 0x082fe200078e021c */
[----:B------:R-:W-:Y:S01]  /*03d0*/  IADD3 R37, R29, 0x50, RZ ;  /* 0x000000501d257810 */ /* 0x000fe20007ffe0ff */
[----:B------:R1:W5:Y:S02]  /*03e0*/  LDG.E.EF.U16 R33, [R22.64] ;  /* 0x0000000416217981 */ /* 0x000364000c0e1500 */
[-C--:B------:R-:W-:Y:S01]  /*03f0*/  IMAD.WIDE R20, R35, R28.reuse, c[0x0][0x160] ;  /* 0x0000580023147625 */ /* 0x080fe200078e021c */
[----:B------:R-:W-:Y:S01]  /*0400*/  IADD3 R35, R29, 0x54, RZ ;  /* 0x000000541d237810 */ /* 0x000fe20007ffe0ff */
[----:B------:R4:W5:Y:S02]  /*0410*/  LDG.E.EF.U16 R18, [R18.64] ;  /* 0x0000000412127981 */ /* 0x000964000c0e1500 */
[-C--:B------:R-:W-:Y:S01]  /*0420*/  IMAD.WIDE R24, R37, R28.reuse, c[0x0][0x160] ;  /* 0x0000580025187625 */ /* 0x080fe200078e021c */
[----:B------:R-:W-:Y:S01]  /*0430*/  IADD3 R37, R29, 0x58, RZ ;  /* 0x000000581d257810 */ /* 0x000fe20007ffe0ff */
[----:B------:R-:W5:Y:S02]  /*0440*/  LDG.E.EF.U16 R20, [R20.64] ;  /* 0x0000000414147981 */ /* 0x000f64000c0e1500 */
[-C--:B0-----:R-:W-:Y:S01]  /*0450*/  IMAD.WIDE R26, R35, R28.reuse, c[0x0][0x160] ;  /* 0x00005800231a7625 */ /* 0x081fe200078e021c */
[----:B------:R-:W-:Y:S01]  /*0460*/  IADD3 R29, R29, 0x5c, RZ ;  /* 0x0000005c1d1d7810 */ /* 0x000fe20007ffe0ff */
[----:B------:R-:W5:Y:S02]  /*0470*/  LDG.E.EF.U16 R24, [R24.64] ;  /* 0x0000000418187981 */ /* 0x000f64000c0e1500 */
[----:B-1----:R-:W-:-:S02]  /*0480*/  IMAD.WIDE R22, R37, R28, c[0x0][0x160] ;  /* 0x0000580025167625 */ /* 0x002fc400078e021c */
[----:B------:R-:W5:Y:S02]  /*0490*/  LDG.E.EF.U16 R26, [R26.64] ;  /* 0x000000041a1a7981 */ /* 0x000f64000c0e1500 */
[----:B------:R-:W-:Y:S02]  /*04a0*/  IMAD.WIDE R28, R29, R28, c[0x0][0x160] ;  /* 0x000058001d1c7625 */ /* 0x000fe400078e021c */
[----:B------:R-:W5:Y:S04]  /*04b0*/  LDG.E.EF.U16 R22, [R22.64] ;  /* 0x0000000416167981 */ /* 0x000f68000c0e1500 */
[----:B------:R-:W5:Y:S01]  /*04c0*/  LDG.E.EF.U16 R28, [R28.64] ;  /* 0x000000041c1c7981 */ /* 0x000f62000c0e1500 */
[----:B--2---:R-:W-:Y:S02]  /*04d0*/  SHF.L.U32 R4, R4, 0x10, RZ ;  /* 0x0000001004047819 */ /* 0x004fe400000006ff */
[----:B---3--:R-:W-:-:S03]  /*04e0*/  SHF.L.U32 R5, R5, 0x10, RZ ;  /* 0x0000001005057819 */ /* 0x008fc600000006ff */
[----:B------:R-:W-:Y:S01]  /*04f0*/  FMUL R4, R4, R4 ;  /* 0x0000000404047220 */ /* 0x000fe20000400000 */
[----:B----4-:R-:W-:-:S03]  /*0500*/  IMAD.U32 R19, R6, 0x10000, RZ ;  /* 0x0001000006137824 */ /* 0x010fc600078e00ff */
[----:B------:R-:W-:Y:S01]  /*0510*/  FFMA R4, R5, R5, R4 ;  /* 0x0000000505047223 */ /* 0x000fe20000000004 */
[----:B-----5:R-:W-:-:S03]  /*0520*/  SHF.L.U32 R7, R7, 0x10, RZ ;  /* 0x0000001007077819 */ /* 0x020fc600000006ff */
[----:B------:R-:W-:Y:S01]  /*0530*/  FFMA R4, R19, R19, R4 ;  /* 0x0000001313047223 */ /* 0x000fe20000000004 */
[----:B------:R-:W-:-:S03]  /*0540*/  SHF.L.U32 R5, R8, 0x10, RZ ;  /* 0x0000001008057819 */ /* 0x000fc600000006ff */
[----:B------:R-:W-:Y:S01]  /*0550*/  FFMA R4, R7, R7, R4 ;  /* 0x0000000707047223 */ /* 0x000fe20000000004 */
[----:B------:R-:W-:-:S03]  /*0560*/  SHF.L.U32 R9, R9, 0x10, RZ ;  /* 0x0000001009097819 */ /* 0x000fc600000006ff */
[----:B------:R-:W-:Y:S01]  /*0570*/  FFMA R4, R5, R5, R4 ;  /* 0x0000000505047223 */ /* 0x000fe20000000004 */
[----:B------:R-:W-:-:S03]  /*0580*/  SHF.L.U32 R5, R10, 0x10, RZ ;  /* 0x000000100a057819 */ /* 0x000fc600000006ff */
[----:B------:R-:W-:Y:S01]  /*0590*/  FFMA R4, R9, R9, R4 ;  /* 0x0000000909047223 */ /* 0x000fe20000000004 */
[----:B------:R-:W-:-:S03]  /*05a0*/  IMAD.U32 R11, R11, 0x10000, RZ ;  /* 0x000100000b0b7824 */ /* 0x000fc600078e00ff */
[----:B------:R-:W-:Y:S01]  /*05b0*/  FFMA R4, R5, R5, R4 ;  /* 0x0000000505047223 */ /* 0x000fe20000000004 */
[----:B------:R-:W-:-:S03]  /*05c0*/  SHF.L.U32 R5, R12, 0x10, RZ ;  /* 0x000000100c057819 */ /* 0x000fc600000006ff */
        /* <DEDUP_REMOVED lines=30> */
[----:B------:R-:W-:-:S04]  /*07b0*/  FFMA R5, R22, R22, R5 ;  /* 0x0000001616057223 */ /* 0x000fc80000000005 */
[----:B------:R-:W-:Y:S02]  /*07c0*/  FFMA R28, R28, R28, R5 ;  /* 0x0000001c1c1c7223 */ /* 0x000fe40000000005 */
.L_x_1:
[----:B------:R-:W-:Y:S05]  /*07d0*/  BSYNC B0 ;  /* 0x0000000000007941 */ /* 0x000fea0003800000 */
.L_x_0:
[----:B------:R-:W0:Y:S01]  /*07e0*/  SHFL.BFLY PT, R5, R28, 0x2, 0x1f ;  /* 0x0c401f001c057f89 */ /* 0x000e2200000e0000 */
[----:B------:R-:W-:Y:S02]  /*07f0*/  LOP3.LUT P0, RZ, R0, 0xc0, RZ, 0xc0, !PT ;  /* 0x000000c000ff7812 */ /* 0x000fe4000780c0ff */
[----:B------:R-:W-:-:S04]  /*0800*/  LOP3.LUT R3, R3, 0x3f, R0, 0xf8, !PT ;  /* 0x0000003f03037812 */ /* 0x000fc800078ef800 */
[----:B------:R-:W-:Y:S01]  /*0810*/  ISETP.LT.AND P0, PT, R3, 0x1800, !P0 ;  /* 0x000018000300780c */ /* 0x000fe20004701270 */
[----:B0-----:R-:W-:-:S05]  /*0820*/  FADD R5, R5, R28 ;  /* 0x0000001c05057221 */ /* 0x001fca0000000000 */
[----:B------:R-:W0:Y:S02]  /*0830*/  SHFL.BFLY PT, R4, R5, 0x1, 0x1f ;  /* 0x0c201f0005047f89 */ /* 0x000e2400000e0000 */
[----:B0-----:R-:W-:-:S05]  /*0840*/  FADD R7, R5, R4 ;  /* 0x0000000405077221 */ /* 0x001fca0000000000 */
[----:B------:R0:W-:Y:S04]  /*0850*/  STS [R2.X4], R7 ;  /* 0x0000000702007388 */ /* 0x0001e80000004800 */
[----:B------:R-:W-:Y:S06]  /*0860*/  BAR.SYNC.DEFER_BLOCKING 0x0 ;  /* 0x0000000000007b1d */ /* 0x000fec0000010000 */
[----:B------:R-:W-:Y:S05]  /*0870*/  @!P0 EXIT ;  /* 0x000000000000894d */ /* 0x000fea0003800000 */
[----:B0-----:R-:W-:Y:S02]  /*0880*/  LOP3.LUT R0, R0, 0x3f, RZ, 0xc0, !PT ;  /* 0x0000003f00007812 */ /* 0x001fe400078ec0ff */
[----:B------:R-:W-:-:S03]  /*0890*/  MOV R2, 0x4 ;  /* 0x0000000400027802 */ /* 0x000fc60000000f00 */
[----:B------:R-:W0:Y:S02]  /*08a0*/  LDS R5, [R0.X4] ;  /* 0x0000000000057984 */ /* 0x000e240000004800 */
[----:B------:R-:W-:-:S05]  /*08b0*/  IMAD.WIDE R2, R3, R2, c[0x0][0x168] ;  /* 0x00005a0003027625 */ /* 0x000fca00078e0202 */
[----:B0-----:R-:W-:Y:S01]  /*08c0*/  STG.E [R2.64], R5 ;  /* 0x0000000502007986 */ /* 0x001fe2000c101904 */
[----:B------:R-:W-:Y:S05]  /*08d0*/  EXIT ;  /* 0x000000000000794d */ /* 0x000fea0003800000 */
.L_x_2:
[----:B------:R-:W-:-:S00]  /*08e0*/  BRA `(.L_x_2) ;  /* 0xfffffff000007947 */ /* 0x000fc0000383ffff */
[----:B------:R-:W-:-:S00]  /*08f0*/  NOP ;  /* 0x0000000000007918 */ /* 0x000fc00000000000 */
        /* <DEDUP_REMOVED lines=8> */
.L_x_3:


//--------------------- .nv.shared.triton_red_fused__to_copy_mean_pow_7 --------------------------
	.section	.nv.shared.triton_red_fused__to_copy_mean_pow_7,"aw",@nobits
	.sectionflags	@""
	.align	16
